//
// Generated by NVIDIA NVVM Compiler
//
// Compiler Build ID: CL-36424714
// Cuda compilation tools, release 13.0, V13.0.88
// Based on NVVM 20.0.0
//

.version 9.0
.target sm_100
.address_size 64

	// .globl	_Z9mm_kernelPfS_S_
.extern .func  (.param .b32 func_retval0) vprintf
(
	.param .b64 vprintf_param_0,
	.param .b64 vprintf_param_1
)
;
.global .align 1 .b8 $str[9] = {37, 100, 32, 37, 100, 32, 37, 100};

.visible .entry _Z9mm_kernelPfS_S_(
	.param .u64 .ptr .align 1 _Z9mm_kernelPfS_S__param_0,
	.param .u64 .ptr .align 1 _Z9mm_kernelPfS_S__param_1,
	.param .u64 .ptr .align 1 _Z9mm_kernelPfS_S__param_2
)
{
	.local .align 16 .b8 	__local_depot0[16];
	.reg .b64 	%SP;
	.reg .b64 	%SPL;
	.reg .pred 	%p<4>;
	.reg .b32 	%r<13>;
	.reg .b32 	%f<11>;
	.reg .b64 	%rd<17>;
	.reg .b64 	%fd<2>;

	mov.u64 	%SPL, __local_depot0;
	cvta.local.u64 	%SP, %SPL;
	ld.param.u64 	%rd1, [_Z9mm_kernelPfS_S__param_0];
	ld.param.u64 	%rd2, [_Z9mm_kernelPfS_S__param_1];
	ld.param.u64 	%rd3, [_Z9mm_kernelPfS_S__param_2];
	mov.u32 	%r3, %ctaid.x;
	mov.u32 	%r4, %ntid.x;
	mov.u32 	%r5, %tid.x;
	mad.lo.s32 	%r1, %r3, %r4, %r5;
	mov.u32 	%r6, %ctaid.y;
	mov.u32 	%r7, %ntid.y;
	mov.u32 	%r8, %tid.y;
	mad.lo.s32 	%r2, %r6, %r7, %r8;
	setp.gt.u32 	%p1, %r2, 2;
	setp.gt.s32 	%p2, %r1, 2;
	or.pred  	%p3, %p1, %p2;
	@%p3 bra 	$L__BB0_2;
	add.u64 	%rd4, %SP, 0;
	add.u64 	%rd5, %SPL, 0;
	cvta.to.global.u64 	%rd6, %rd3;
	cvta.to.global.u64 	%rd7, %rd1;
	cvta.to.global.u64 	%rd8, %rd2;
	mul.lo.s32 	%r9, %r2, 3;
	add.s32 	%r10, %r9, %r1;
	mul.wide.s32 	%rd9, %r10, 4;
	add.s64 	%rd10, %rd6, %rd9;
	ld.global.f32 	%f1, [%rd10];
	mul.wide.u32 	%rd11, %r9, 4;
	add.s64 	%rd12, %rd7, %rd11;
	ld.global.f32 	%f2, [%rd12];
	mul.wide.s32 	%rd13, %r1, 4;
	add.s64 	%rd14, %rd8, %rd13;
	ld.global.f32 	%f3, [%rd14];
	fma.rn.f32 	%f4, %f2, %f3, %f1;
	st.global.f32 	[%rd10], %f4;
	ld.global.f32 	%f5, [%rd12+4];
	ld.global.f32 	%f6, [%rd14+12];
	fma.rn.f32 	%f7, %f5, %f6, %f4;
	st.global.f32 	[%rd10], %f7;
	ld.global.f32 	%f8, [%rd12+8];
	ld.global.f32 	%f9, [%rd14+24];
	fma.rn.f32 	%f10, %f8, %f9, %f7;
	st.global.f32 	[%rd10], %f10;
	cvt.f64.f32 	%fd1, %f10;
	st.local.v2.u32 	[%rd5], {%r2, %r1};
	st.local.f64 	[%rd5+8], %fd1;
	mov.u64 	%rd15, $str;
	cvta.global.u64 	%rd16, %rd15;
	{ // callseq 0, 0
	.param .b64 param0;
	st.param.b64 	[param0], %rd16;
	.param .b64 param1;
	st.param.b64 	[param1], %rd4;
	.param .b32 retval0;
	call.uni (retval0), 
	vprintf, 
	(
	param0, 
	param1
	);
	ld.param.b32 	%r11, [retval0];
	} // callseq 0
$L__BB0_2:
	ret;

}


// ===== COMPILED SASS (sm_100) =====

	.target	sm_100

	.elftype	@"ET_EXEC"


//--------------------- .note.nv.tkinfo           --------------------------
	.section	.note.nv.tkinfo,"",@"SHT_NOTE"
	.sectionflags	@"SHF_NOTE_NV_TKINFO"
	.tkinfo
        /*0018*/ 	.word	0x00000002
        /*0030*/ 	.string	""
        /*0030*/ 	.string	"ptxas"
        /*0030*/ 	.string	"Cuda compilation tools, release 13.0, V13.0.88"
        /*0030*/ 	.string	"Build cuda_13.0.r13.0/compiler.36424714_0"
        /*0030*/ 	.string	"-arch sm_100 -m 64 "



//--------------------- .note.nv.cuinfo           --------------------------
	.section	.note.nv.cuinfo,"",@"SHT_NOTE"
	.sectionflags	@"SHF_NOTE_NV_CUINFO"
        /*0018*/ 	.short	0x0002
        /*001a*/ 	.short	0x0064
        /*001c*/ 	.short	0x0082
	.zero		2


//--------------------- .nv.info                  --------------------------
	.section	.nv.info,"",@"SHT_CUDA_INFO"
	.align	4


	//----- nvinfo : EIATTR_REGCOUNT
	.align		4
        /*0000*/ 	.byte	0x04, 0x2f
        /*0002*/ 	.short	(.L_2 - .L_1)
	.align		4
.L_1:
        /*0004*/ 	.word	index@(_Z9mm_kernelPfS_S_)
        /*0008*/ 	.word	0x00000018


	//----- nvinfo : EIATTR_FRAME_SIZE
	.align		4
.L_2:
        /*000c*/ 	.byte	0x04, 0x11
        /*000e*/ 	.short	(.L_4 - .L_3)
	.align		4
.L_3:
        /*0010*/ 	.word	index@(_Z9mm_kernelPfS_S_)
        /*0014*/ 	.word	0x00000010


	//----- nvinfo : EIATTR_MIN_STACK_SIZE
	.align		4
.L_4:
        /*0018*/ 	.byte	0x04, 0x12
        /*001a*/ 	.short	(.L_6 - .L_5)
	.align		4
.L_5:
        /*001c*/ 	.word	index@(_Z9mm_kernelPfS_S_)
        /*0020*/ 	.word	0x00000010
.L_6:


//--------------------- .nv.compat                --------------------------
	.section	.nv.compat,"",@"SHT_CUDA_COMPAT_INFO"
	.align	4
        /*0000*/ 	.byte	0x02, 0x09, 0x00, 0x00, 0x02, 0x02, 0x01, 0x00, 0x02, 0x05, 0x05, 0x00, 0x03, 0x07, 0x01, 0x01
        /*0010*/ 	.byte	0x02, 0x03, 0x00, 0x00, 0x02, 0x06, 0x01, 0x00, 0x04, 0x0b, 0x08, 0x00, 0x09, 0x00, 0x00, 0x00
        /*0020*/ 	.byte	0x00, 0x00, 0x00, 0x00


//--------------------- .nv.info._Z9mm_kernelPfS_S_ --------------------------
	.section	.nv.info._Z9mm_kernelPfS_S_,"",@"SHT_CUDA_INFO"
	.sectionflags	@""
	.align	4


	//----- nvinfo : EIATTR_CUDA_API_VERSION
	.align		4
        /*0000*/ 	.byte	0x04, 0x37
        /*0002*/ 	.short	(.L_8 - .L_7)
.L_7:
        /*0004*/ 	.word	0x00000082


	//----- nvinfo : EIATTR_KPARAM_INFO
	.align		4
.L_8:
        /*0008*/ 	.byte	0x04, 0x17
        /*000a*/ 	.short	(.L_10 - .L_9)
.L_9:
        /*000c*/ 	.word	0x00000000
        /*0010*/ 	.short	0x0002
        /*0012*/ 	.short	0x0010
        /*0014*/ 	.byte	0x00, 0xf5, 0x21, 0x00


	//----- nvinfo : EIATTR_KPARAM_INFO
	.align		4
.L_10:
        /*0018*/ 	.byte	0x04, 0x17
        /*001a*/ 	.short	(.L_12 - .L_11)
.L_11:
        /*001c*/ 	.word	0x00000000
        /*0020*/ 	.short	0x0001
        /*0022*/ 	.short	0x0008
        /*0024*/ 	.byte	0x00, 0xf5, 0x21, 0x00


	//----- nvinfo : EIATTR_KPARAM_INFO
	.align		4
.L_12:
        /*0028*/ 	.byte	0x04, 0x17
        /*002a*/ 	.short	(.L_14 - .L_13)
.L_13:
        /*002c*/ 	.word	0x00000000
        /*0030*/ 	.short	0x0000
        /*0032*/ 	.short	0x0000
        /*0034*/ 	.byte	0x00, 0xf5, 0x21, 0x00


	//----- nvinfo : EIATTR_SPARSE_MMA_MASK
	.align		4
.L_14:
        /*0038*/ 	.byte	0x03, 0x50
        /*003a*/ 	.short	0x0000


	//----- nvinfo : EIATTR_MAXREG_COUNT
	.align		4
        /*003c*/ 	.byte	0x03, 0x1b
        /*003e*/ 	.short	0x00ff


	//----- nvinfo : EIATTR_EXTERNS
	.align		4
        /*0040*/ 	.byte	0x04, 0x0f
        /*0042*/ 	.short	(.L_16 - .L_15)


	//   ....[0]....
	.align		4
.L_15:
        /*0044*/ 	.word	index@(vprintf)


	//----- nvinfo : EIATTR_MERCURY_ISA_VERSION
	.align		4
.L_16:
        /*0048*/ 	.byte	0x03, 0x5f
        /*004a*/ 	.short	0x0101


	//----- nvinfo : EIATTR_VRC_CTA_INIT_COUNT
	.align		4
        /*004c*/ 	.byte	0x02, 0x4a
	.zero		1
	.zero		1


	//----- nvinfo : EIATTR_SYSCALL_OFFSETS
	.align		4
        /*0050*/ 	.byte	0x04, 0x46
        /*0052*/ 	.short	(.L_18 - .L_17)


	//   ....[0]....
.L_17:
        /*0054*/ 	.word	0x00000300


	//----- nvinfo : EIATTR_EXIT_INSTR_OFFSETS
	.align		4
.L_18:
        /*0058*/ 	.byte	0x04, 0x1c
        /*005a*/ 	.short	(.L_20 - .L_19)


	//   ....[0]....
.L_19:
        /*005c*/ 	.word	0x00000100


	//   ....[1]....
        /*0060*/ 	.word	0x00000310


	//----- nvinfo : EIATTR_CRS_STACK_SIZE
	.align		4
.L_20:
        /*0064*/ 	.byte	0x04, 0x1e
        /*0066*/ 	.short	(.L_22 - .L_21)
.L_21:
        /*0068*/ 	.word	0x00000000


	//----- nvinfo : EIATTR_CBANK_PARAM_SIZE
	.align		4
.L_22:
        /*006c*/ 	.byte	0x03, 0x19
        /*006e*/ 	.short	0x0018


	//----- nvinfo : EIATTR_PARAM_CBANK
	.align		4
        /*0070*/ 	.byte	0x04, 0x0a
        /*0072*/ 	.short	(.L_24 - .L_23)
	.align		4
.L_23:
        /*0074*/ 	.word	index@(.nv.constant0._Z9mm_kernelPfS_S_)
        /*0078*/ 	.short	0x0380
        /*007a*/ 	.short	0x0018


	//----- nvinfo : EIATTR_SW_WAR
	.align		4
.L_24:
        /*007c*/ 	.byte	0x04, 0x36
        /*007e*/ 	.short	(.L_26 - .L_25)
.L_25:
        /*0080*/ 	.word	0x00000008
.L_26:


//--------------------- .nv.callgraph             --------------------------
	.section	.nv.callgraph,"",@"SHT_CUDA_CALLGRAPH"
	.align	4
	.sectionentsize	8
	.align		4
        /*0000*/ 	.word	0x00000000
	.align		4
        /*0004*/ 	.word	0xffffffff
	.align		4
        /*0008*/ 	.word	index@(_Z9mm_kernelPfS_S_)
	.align		4
        /*000c*/ 	.word	index@(vprintf)
	.align		4
        /*0010*/ 	.word	0x00000000
	.align		4
        /*0014*/ 	.word	0xfffffffe
	.align		4
        /*0018*/ 	.word	0x00000000
	.align		4
        /*001c*/ 	.word	0xfffffffd
	.align		4
        /*0020*/ 	.word	0x00000000
	.align		4
        /*0024*/ 	.word	0xfffffffc


//--------------------- .nv.constant4             --------------------------
	.section	.nv.constant4,"a",@progbits
	.align	8
	.align		8
.nv.constant4:
        /*0000*/ 	.dword	vprintf
	.align		8
        /*0008*/ 	.dword	$str


//--------------------- .text._Z9mm_kernelPfS_S_  --------------------------
	.section	.text._Z9mm_kernelPfS_S_,"ax",@progbits
	.align	128
        .global         _Z9mm_kernelPfS_S_
        .type           _Z9mm_kernelPfS_S_,@function
        .size           _Z9mm_kernelPfS_S_,(.L_x_2 - _Z9mm_kernelPfS_S_)
        .other          _Z9mm_kernelPfS_S_,@"STO_CUDA_ENTRY STV_DEFAULT"
_Z9mm_kernelPfS_S_:
.text._Z9mm_kernelPfS_S_:
[----:B------:R-:W0:Y:S01]  /*0000*/  LDC R1, c[0x0][0x37c] ;  /* 0x0000df00ff017b82 */ /* 0x000e220000000800 */
[----:B------:R-:W1:Y:S01]  /*0010*/  S2R R0, SR_TID.X ;  /* 0x0000000000007919 */ /* 0x000e620000002100 */
[----:B------:R-:W2:Y:S06]  /*0020*/  LDCU UR5, c[0x0][0x2fc] ;  /* 0x00005f80ff0577ac */ /* 0x000eac0008000800 */
[----:B------:R-:W1:Y:S01]  /*0030*/  S2UR UR6, SR_CTAID.X ;  /* 0x00000000000679c3 */ /* 0x000e620000002500 */
[----:B0-----:R-:W-:Y:S01]  /*0040*/  IADD3 R1, PT, PT, R1, -0x10, RZ ;  /* 0xfffffff001017810 */ /* 0x001fe20007ffe0ff */
[----:B------:R-:W0:Y:S01]  /*0050*/  S2R R5, SR_TID.Y ;  /* 0x0000000000057919 */ /* 0x000e220000002200 */
[----:B------:R-:W3:Y:S05]  /*0060*/  LDCU UR4, c[0x0][0x2f8] ;  /* 0x00005f00ff0477ac */ /* 0x000eea0008000800 */
[----:B------:R-:W1:Y:S08]  /*0070*/  LDC R3, c[0x0][0x360] ;  /* 0x0000d800ff037b82 */ /* 0x000e700000000800 */
[----:B------:R-:W0:Y:S01]  /*0080*/  S2UR UR7, SR_CTAID.Y ;  /* 0x00000000000779c3 */ /* 0x000e220000002600 */
[----:B---3--:R-:W-:-:S07]  /*0090*/  IADD3 R6, P1, PT, R1, UR4, RZ ;  /* 0x0000000401067c10 */ /* 0x008fce000ff3e0ff */
[----:B------:R-:W0:Y:S01]  /*00a0*/  LDC R2, c[0x0][0x364] ;  /* 0x0000d900ff027b82 */ /* 0x000e220000000800 */
[----:B--2---:R-:W-:Y:S01]  /*00b0*/  IADD3.X R7, PT, PT, RZ, UR5, RZ, P1, !PT ;  /* 0x00000005ff077c10 */ /* 0x004fe20008ffe4ff */
[----:B-1----:R-:W-:-:S05]  /*00c0*/  IMAD R3, R3, UR6, R0 ;  /* 0x0000000603037c24 */ /* 0x002fca000f8e0200 */
[----:B------:R-:W-:Y:S01]  /*00d0*/  ISETP.GT.AND P0, PT, R3, 0x2, PT ;  /* 0x000000020300780c */ /* 0x000fe20003f04270 */
[----:B0-----:R-:W-:-:S05]  /*00e0*/  IMAD R2, R2, UR7, R5 ;  /* 0x0000000702027c24 */ /* 0x001fca000f8e0205 */
[----:B------:R-:W-:-:S13]  /*00f0*/  ISETP.GT.U32.OR P0, PT, R2, 0x2, P0 ;  /* 0x000000020200780c */ /* 0x000fda0000704470 */
[----:B------:R-:W-:Y:S05]  /*0100*/  @P0 EXIT ;  /* 0x000000000000094d */ /* 0x000fea0003800000 */
[----:B------:R-:W0:Y:S01]  /*0110*/  LDC.64 R8, c[0x0][0x388] ;  /* 0x0000e200ff087b82 */ /* 0x000e220000000a00 */
[----:B------:R-:W1:Y:S01]  /*0120*/  LDCU.64 UR4, c[0x0][0x358] ;  /* 0x00006b00ff0477ac */ /* 0x000e620008000a00 */
[----:B------:R-:W-:Y:S01]  /*0130*/  IMAD R0, R2, 0x3, RZ ;  /* 0x0000000302007824 */ /* 0x000fe200078e02ff */
[----:B------:R-:W2:Y:S04]  /*0140*/  LDCU.64 UR6, c[0x4][0x8] ;  /* 0x01000100ff0677ac */ /* 0x000ea80008000a00 */
[C---:B------:R-:W-:Y:S01]  /*0150*/  IADD3 R5, PT, PT, R3.reuse, R0, RZ ;  /* 0x0000000003057210 */ /* 0x040fe20007ffe0ff */
[----:B------:R-:W3:Y:S08]  /*0160*/  LDC.64 R12, c[0x0][0x380] ;  /* 0x0000e000ff0c7b82 */ /* 0x000ef00000000a00 */
[----:B------:R-:W4:Y:S01]  /*0170*/  LDC.64 R10, c[0x0][0x390] ;  /* 0x0000e400ff0a7b82 */ /* 0x000f220000000a00 */
[----:B0-----:R-:W-:-:S05]  /*0180*/  IMAD.WIDE R8, R3, 0x4, R8 ;  /* 0x0000000403087825 */ /* 0x001fca00078e0208 */
[----:B-1----:R-:W5:Y:S01]  /*0190*/  LDG.E R4, desc[UR4][R8.64] ;  /* 0x0000000408047981 */ /* 0x002f62000c1e1900 */
[----:B---3--:R-:W-:-:S04]  /*01a0*/  IMAD.WIDE.U32 R12, R0, 0x4, R12 ;  /* 0x00000004000c7825 */ /* 0x008fc800078e000c */
[----:B----4-:R-:W-:Y:S02]  /*01b0*/  IMAD.WIDE R10, R5, 0x4, R10 ;  /* 0x00000004050a7825 */ /* 0x010fe400078e020a */
[----:B------:R-:W5:Y:S04]  /*01c0*/  LDG.E R5, desc[UR4][R12.64] ;  /* 0x000000040c057981 */ /* 0x000f68000c1e1900 */
[----:B------:R-:W5:Y:S02]  /*01d0*/  LDG.E R0, desc[UR4][R10.64] ;  /* 0x000000040a007981 */ /* 0x000f64000c1e1900 */
[----:B-----5:R-:W-:-:S05]  /*01e0*/  FFMA R5, R5, R4, R0 ;  /* 0x0000000405057223 */ /* 0x020fca0000000000 */
[----:B------:R0:W-:Y:S04]  /*01f0*/  STG.E desc[UR4][R10.64], R5 ;  /* 0x000000050a007986 */ /* 0x0001e8000c101904 */
[----:B------:R-:W3:Y:S04]  /*0200*/  LDG.E R0, desc[UR4][R12.64+0x4] ;  /* 0x000004040c007981 */ /* 0x000ee8000c1e1900 */
[----:B------:R-:W3:Y:S02]  /*0210*/  LDG.E R4, desc[UR4][R8.64+0xc] ;  /* 0x00000c0408047981 */ /* 0x000ee4000c1e1900 */
[----:B---3--:R-:W-:-:S05]  /*0220*/  FFMA R21, R0, R4, R5 ;  /* 0x0000000400157223 */ /* 0x008fca0000000005 */
[----:B------:R1:W-:Y:S04]  /*0230*/  STG.E desc[UR4][R10.64], R21 ;  /* 0x000000150a007986 */ /* 0x0003e8000c101904 */
[----:B------:R-:W3:Y:S04]  /*0240*/  LDG.E R0, desc[UR4][R12.64+0x8] ;  /* 0x000008040c007981 */ /* 0x000ee8000c1e1900 */
[----:B------:R-:W3:Y:S04]  /*0250*/  LDG.E R15, desc[UR4][R8.64+0x18] ;  /* 0x00001804080f7981 */ /* 0x000ee8000c1e1900 */
[----:B------:R1:W-:Y:S01]  /*0260*/  STL.64 [R1], R2 ;  /* 0x0000000201007387 */ /* 0x0003e20000100a00 */
[----:B--2---:R-:W-:-:S02]  /*0270*/  MOV R4, UR6 ;  /* 0x0000000600047c02 */ /* 0x004fc40008000f00 */
[----:B0-----:R-:W-:Y:S01]  /*0280*/  MOV R5, UR7 ;  /* 0x0000000700057c02 */ /* 0x001fe20008000f00 */
[----:B---3--:R-:W-:-:S04]  /*0290*/  FFMA R15, R0, R15, R21 ;  /* 0x0000000f000f7223 */ /* 0x008fc80000000015 */
[----:B------:R-:W0:Y:S01]  /*02a0*/  F2F.F64.F32 R16, R15 ;  /* 0x0000000f00107310 */ /* 0x000e220000201800 */
[----:B------:R-:W-:Y:S01]  /*02b0*/  MOV R0, 0x0 ;  /* 0x0000000000007802 */ /* 0x000fe20000000f00 */
[----:B------:R1:W-:Y:S03]  /*02c0*/  STG.E desc[UR4][R10.64], R15 ;  /* 0x0000000f0a007986 */ /* 0x0003e6000c101904 */
[----:B------:R1:W2:Y:S01]  /*02d0*/  LDC.64 R18, c[0x4][R0] ;  /* 0x0100000000127b82 */ /* 0x0002a20000000a00 */
[----:B0-----:R1:W-:Y:S02]  /*02e0*/  STL.64 [R1+0x8], R16 ;  /* 0x0000081001007387 */ /* 0x0013e40000100a00 */
[----:B-1----:R-:W-:-:S07]  /*02f0*/  LEPC R20, `(.L_x_0) ;  /* 0x000000001014794e */ /* 0x002fce0000000000 */
[----:B--2---:R-:W-:Y:S05]  /*0300*/  CALL.ABS.NOINC R18 ;  /* 0x0000000012007343 */ /* 0x004fea0003c00000 */
.L_x_0:
[----:B------:R-:W-:Y:S05]  /*0310*/  EXIT ;  /* 0x000000000000794d */ /* 0x000fea0003800000 */
.L_x_1:
[----:B------:R-:W-:-:S00]  /*0320*/  BRA `(.L_x_1) ;  /* 0xfffffffc00fc7947 */ /* 0x000fc0000383ffff */
[----:B------:R-:W-:-:S00]  /*0330*/  NOP ;  /* 0x0000000000007918 */ /* 0x000fc00000000000 */
        /* <DEDUP_REMOVED lines=12> */
.L_x_2:


//--------------------- .nv.global.init           --------------------------
	.section	.nv.global.init,"aw",@progbits
.nv.global.init:
	.type		$str,@object
	.size		$str,(.L_0 - $str)
$str:
        /*0000*/ 	.byte	0x25, 0x64, 0x20, 0x25, 0x64, 0x20, 0x25, 0x64, 0x00
.L_0:


//--------------------- .nv.shared.reserved.0     --------------------------
	.section	.nv.shared.reserved.0,"aw",@nobits
	.weak		__nv_reservedSMEM_offset_0_alias
	.size		__nv_reservedSMEM_offset_0_alias, 0, 64
	.other		__nv_reservedSMEM_offset_0_alias,@"STO_CUDA_RESERVED_SHARED STV_DEFAULT"
__nv_reservedSMEM_offset_0_alias:
	.zero		0
	.zero		64


//--------------------- .nv.constant0._Z9mm_kernelPfS_S_ --------------------------
	.section	.nv.constant0._Z9mm_kernelPfS_S_,"a",@progbits
	.sectionflags	@""
	.align	4
.nv.constant0._Z9mm_kernelPfS_S_:
	.zero		920


//--------------------- SYMBOLS --------------------------

	.type		.nv.reservedSmem.offset0,@object
	.size		.nv.reservedSmem.offset0,0x4
	.type		vprintf,@function
